//
// Generated by NVIDIA NVVM Compiler
//
// Compiler Build ID: CL-36424714
// Cuda compilation tools, release 13.0, V13.0.88
// Based on NVVM 20.0.0
//

.version 9.0
.target sm_100
.address_size 64

	// .globl	_Z5multiPiS_S_
// _ZZ5multiPiS_S_E2As has been demoted
// _ZZ5multiPiS_S_E2Bs has been demoted

.visible .entry _Z5multiPiS_S_(
	.param .u64 .ptr .align 1 _Z5multiPiS_S__param_0,
	.param .u64 .ptr .align 1 _Z5multiPiS_S__param_1,
	.param .u64 .ptr .align 1 _Z5multiPiS_S__param_2
)
{
	.reg .b32 	%r<78>;
	.reg .b32 	%f<32>;
	.reg .b64 	%rd<13>;
	// demoted variable
	.shared .align 4 .b8 _ZZ5multiPiS_S_E2As[64];
	// demoted variable
	.shared .align 4 .b8 _ZZ5multiPiS_S_E2Bs[64];
	ld.param.u64 	%rd1, [_Z5multiPiS_S__param_0];
	ld.param.u64 	%rd2, [_Z5multiPiS_S__param_1];
	ld.param.u64 	%rd3, [_Z5multiPiS_S__param_2];
	cvta.to.global.u64 	%rd4, %rd2;
	cvta.to.global.u64 	%rd5, %rd1;
	mov.u32 	%r1, %ctaid.x;
	mov.u32 	%r2, %ctaid.y;
	mov.u32 	%r3, %tid.x;
	mov.u32 	%r4, %tid.y;
	shl.b32 	%r5, %r1, 2;
	shl.b32 	%r6, %r4, 4;
	add.s32 	%r7, %r6, %r3;
	mov.u32 	%r8, _ZZ5multiPiS_S_E2As;
	add.s32 	%r9, %r8, %r6;
	shl.b32 	%r10, %r3, 2;
	add.s32 	%r11, %r9, %r10;
	mov.u32 	%r12, _ZZ5multiPiS_S_E2Bs;
	add.s32 	%r13, %r12, %r10;
	add.s32 	%r14, %r13, %r6;
	add.s32 	%r15, %r4, %r2;
	shl.b32 	%r16, %r15, 4;
	add.s32 	%r17, %r16, %r3;
	mul.wide.u32 	%rd6, %r17, 4;
	add.s64 	%rd7, %rd5, %rd6;
	ld.global.u32 	%r18, [%rd7];
	st.shared.u32 	[%r11], %r18;
	add.s32 	%r19, %r7, %r5;
	mul.wide.u32 	%rd8, %r19, 4;
	add.s64 	%rd9, %rd4, %rd8;
	ld.global.u32 	%r20, [%rd9];
	st.shared.u32 	[%r14], %r20;
	bar.sync 	0;
	ld.shared.u32 	%r21, [%r9];
	ld.shared.u32 	%r22, [%r13];
	mul.lo.s32 	%r23, %r22, %r21;
	cvt.rn.f32.s32 	%f1, %r23;
	ld.shared.u32 	%r24, [%r9+4];
	ld.shared.u32 	%r25, [%r13+16];
	mul.lo.s32 	%r26, %r25, %r24;
	cvt.rn.f32.s32 	%f2, %r26;
	add.f32 	%f3, %f1, %f2;
	ld.shared.u32 	%r27, [%r9+8];
	ld.shared.u32 	%r28, [%r13+32];
	mul.lo.s32 	%r29, %r28, %r27;
	cvt.rn.f32.s32 	%f4, %r29;
	add.f32 	%f5, %f3, %f4;
	ld.shared.u32 	%r30, [%r9+12];
	ld.shared.u32 	%r31, [%r13+48];
	mul.lo.s32 	%r32, %r31, %r30;
	cvt.rn.f32.s32 	%f6, %r32;
	add.f32 	%f7, %f5, %f6;
	bar.sync 	0;
	ld.global.u32 	%r33, [%rd7+16];
	st.shared.u32 	[%r11], %r33;
	ld.global.u32 	%r34, [%rd9+256];
	st.shared.u32 	[%r14], %r34;
	bar.sync 	0;
	ld.shared.u32 	%r35, [%r9];
	ld.shared.u32 	%r36, [%r13];
	mul.lo.s32 	%r37, %r36, %r35;
	cvt.rn.f32.s32 	%f8, %r37;
	add.f32 	%f9, %f7, %f8;
	ld.shared.u32 	%r38, [%r9+4];
	ld.shared.u32 	%r39, [%r13+16];
	mul.lo.s32 	%r40, %r39, %r38;
	cvt.rn.f32.s32 	%f10, %r40;
	add.f32 	%f11, %f9, %f10;
	ld.shared.u32 	%r41, [%r9+8];
	ld.shared.u32 	%r42, [%r13+32];
	mul.lo.s32 	%r43, %r42, %r41;
	cvt.rn.f32.s32 	%f12, %r43;
	add.f32 	%f13, %f11, %f12;
	ld.shared.u32 	%r44, [%r9+12];
	ld.shared.u32 	%r45, [%r13+48];
	mul.lo.s32 	%r46, %r45, %r44;
	cvt.rn.f32.s32 	%f14, %r46;
	add.f32 	%f15, %f13, %f14;
	bar.sync 	0;
	ld.global.u32 	%r47, [%rd7+32];
	st.shared.u32 	[%r11], %r47;
	ld.global.u32 	%r48, [%rd9+512];
	st.shared.u32 	[%r14], %r48;
	bar.sync 	0;
	ld.shared.u32 	%r49, [%r9];
	ld.shared.u32 	%r50, [%r13];
	mul.lo.s32 	%r51, %r50, %r49;
	cvt.rn.f32.s32 	%f16, %r51;
	add.f32 	%f17, %f15, %f16;
	ld.shared.u32 	%r52, [%r9+4];
	ld.shared.u32 	%r53, [%r13+16];
	mul.lo.s32 	%r54, %r53, %r52;
	cvt.rn.f32.s32 	%f18, %r54;
	add.f32 	%f19, %f17, %f18;
	ld.shared.u32 	%r55, [%r9+8];
	ld.shared.u32 	%r56, [%r13+32];
	mul.lo.s32 	%r57, %r56, %r55;
	cvt.rn.f32.s32 	%f20, %r57;
	add.f32 	%f21, %f19, %f20;
	ld.shared.u32 	%r58, [%r9+12];
	ld.shared.u32 	%r59, [%r13+48];
	mul.lo.s32 	%r60, %r59, %r58;
	cvt.rn.f32.s32 	%f22, %r60;
	add.f32 	%f23, %f21, %f22;
	bar.sync 	0;
	ld.global.u32 	%r61, [%rd7+48];
	st.shared.u32 	[%r11], %r61;
	ld.global.u32 	%r62, [%rd9+768];
	st.shared.u32 	[%r14], %r62;
	bar.sync 	0;
	ld.shared.u32 	%r63, [%r9];
	ld.shared.u32 	%r64, [%r13];
	mul.lo.s32 	%r65, %r64, %r63;
	cvt.rn.f32.s32 	%f24, %r65;
	add.f32 	%f25, %f23, %f24;
	ld.shared.u32 	%r66, [%r9+4];
	ld.shared.u32 	%r67, [%r13+16];
	mul.lo.s32 	%r68, %r67, %r66;
	cvt.rn.f32.s32 	%f26, %r68;
	add.f32 	%f27, %f25, %f26;
	ld.shared.u32 	%r69, [%r9+8];
	ld.shared.u32 	%r70, [%r13+32];
	mul.lo.s32 	%r71, %r70, %r69;
	cvt.rn.f32.s32 	%f28, %r71;
	add.f32 	%f29, %f27, %f28;
	ld.shared.u32 	%r72, [%r9+12];
	ld.shared.u32 	%r73, [%r13+48];
	mul.lo.s32 	%r74, %r73, %r72;
	cvt.rn.f32.s32 	%f30, %r74;
	add.f32 	%f31, %f29, %f30;
	bar.sync 	0;
	cvta.to.global.u64 	%rd10, %rd3;
	mad.lo.s32 	%r75, %r2, 48, %r17;
	add.s32 	%r76, %r75, %r5;
	cvt.rzi.s32.f32 	%r77, %f31;
	mul.wide.u32 	%rd11, %r76, 4;
	add.s64 	%rd12, %rd10, %rd11;
	st.global.u32 	[%rd12], %r77;
	ret;

}


// ===== COMPILED SASS (sm_100) =====

	.target	sm_100

	.elftype	@"ET_EXEC"


//--------------------- .note.nv.tkinfo           --------------------------
	.section	.note.nv.tkinfo,"",@"SHT_NOTE"
	.sectionflags	@"SHF_NOTE_NV_TKINFO"
	.tkinfo
        /*0018*/ 	.word	0x00000002
        /*0030*/ 	.string	""
        /*0030*/ 	.string	"ptxas"
        /*0030*/ 	.string	"Cuda compilation tools, release 13.0, V13.0.88"
        /*0030*/ 	.string	"Build cuda_13.0.r13.0/compiler.36424714_0"
        /*0030*/ 	.string	"-arch sm_100 -m 64 "



//--------------------- .note.nv.cuinfo           --------------------------
	.section	.note.nv.cuinfo,"",@"SHT_NOTE"
	.sectionflags	@"SHF_NOTE_NV_CUINFO"
        /*0018*/ 	.short	0x0002
        /*001a*/ 	.short	0x0064
        /*001c*/ 	.short	0x0082
	.zero		2


//--------------------- .nv.info                  --------------------------
	.section	.nv.info,"",@"SHT_CUDA_INFO"
	.align	4


	//----- nvinfo : EIATTR_REGCOUNT
	.align		4
        /*0000*/ 	.byte	0x04, 0x2f
        /*0002*/ 	.short	(.L_1 - .L_0)
	.align		4
.L_0:
        /*0004*/ 	.word	index@(_Z5multiPiS_S_)
        /*0008*/ 	.word	0x00000020


	//----- nvinfo : EIATTR_FRAME_SIZE
	.align		4
.L_1:
        /*000c*/ 	.byte	0x04, 0x11
        /*000e*/ 	.short	(.L_3 - .L_2)
	.align		4
.L_2:
        /*0010*/ 	.word	index@(_Z5multiPiS_S_)
        /*0014*/ 	.word	0x00000000


	//----- nvinfo : EIATTR_MIN_STACK_SIZE
	.align		4
.L_3:
        /*0018*/ 	.byte	0x04, 0x12
        /*001a*/ 	.short	(.L_5 - .L_4)
	.align		4
.L_4:
        /*001c*/ 	.word	index@(_Z5multiPiS_S_)
        /*0020*/ 	.word	0x00000000
.L_5:


//--------------------- .nv.compat                --------------------------
	.section	.nv.compat,"",@"SHT_CUDA_COMPAT_INFO"
	.align	4
        /*0000*/ 	.byte	0x02, 0x09, 0x00, 0x00, 0x02, 0x02, 0x01, 0x00, 0x02, 0x05, 0x05, 0x00, 0x03, 0x07, 0x01, 0x01
        /*0010*/ 	.byte	0x02, 0x03, 0x00, 0x00, 0x02, 0x06, 0x01, 0x00, 0x04, 0x0b, 0x08, 0x00, 0x09, 0x00, 0x00, 0x00
        /*0020*/ 	.byte	0x00, 0x00, 0x00, 0x00


//--------------------- .nv.info._Z5multiPiS_S_   --------------------------
	.section	.nv.info._Z5multiPiS_S_,"",@"SHT_CUDA_INFO"
	.sectionflags	@""
	.align	4


	//----- nvinfo : EIATTR_CUDA_API_VERSION
	.align		4
        /*0000*/ 	.byte	0x04, 0x37
        /*0002*/ 	.short	(.L_7 - .L_6)
.L_6:
        /*0004*/ 	.word	0x00000082


	//----- nvinfo : EIATTR_KPARAM_INFO
	.align		4
.L_7:
        /*0008*/ 	.byte	0x04, 0x17
        /*000a*/ 	.short	(.L_9 - .L_8)
.L_8:
        /*000c*/ 	.word	0x00000000
        /*0010*/ 	.short	0x0002
        /*0012*/ 	.short	0x0010
        /*0014*/ 	.byte	0x00, 0xf5, 0x21, 0x00


	//----- nvinfo : EIATTR_KPARAM_INFO
	.align		4
.L_9:
        /*0018*/ 	.byte	0x04, 0x17
        /*001a*/ 	.short	(.L_11 - .L_10)
.L_10:
        /*001c*/ 	.word	0x00000000
        /*0020*/ 	.short	0x0001
        /*0022*/ 	.short	0x0008
        /*0024*/ 	.byte	0x00, 0xf5, 0x21, 0x00


	//----- nvinfo : EIATTR_KPARAM_INFO
	.align		4
.L_11:
        /*0028*/ 	.byte	0x04, 0x17
        /*002a*/ 	.short	(.L_13 - .L_12)
.L_12:
        /*002c*/ 	.word	0x00000000
        /*0030*/ 	.short	0x0000
        /*0032*/ 	.short	0x0000
        /*0034*/ 	.byte	0x00, 0xf5, 0x21, 0x00


	//----- nvinfo : EIATTR_SPARSE_MMA_MASK
	.align		4
.L_13:
        /*0038*/ 	.byte	0x03, 0x50
        /*003a*/ 	.short	0x0000


	//----- nvinfo : EIATTR_MAXREG_COUNT
	.align		4
        /*003c*/ 	.byte	0x03, 0x1b
        /*003e*/ 	.short	0x00ff


	//----- nvinfo : EIATTR_NUM_BARRIERS
	.align		4
        /*0040*/ 	.byte	0x02, 0x4c
        /*0042*/ 	.byte	0x01
	.zero		1


	//----- nvinfo : EIATTR_MERCURY_ISA_VERSION
	.align		4
        /*0044*/ 	.byte	0x03, 0x5f
        /*0046*/ 	.short	0x0101


	//----- nvinfo : EIATTR_VRC_CTA_INIT_COUNT
	.align		4
        /*0048*/ 	.byte	0x02, 0x4a
	.zero		1
	.zero		1


	//----- nvinfo : EIATTR_EXIT_INSTR_OFFSETS
	.align		4
        /*004c*/ 	.byte	0x04, 0x1c
        /*004e*/ 	.short	(.L_15 - .L_14)


	//   ....[0]....
.L_14:
        /*0050*/ 	.word	0x00000780


	//----- nvinfo : EIATTR_CBANK_PARAM_SIZE
	.align		4
.L_15:
        /*0054*/ 	.byte	0x03, 0x19
        /*0056*/ 	.short	0x0018


	//----- nvinfo : EIATTR_PARAM_CBANK
	.align		4
        /*0058*/ 	.byte	0x04, 0x0a
        /*005a*/ 	.short	(.L_17 - .L_16)
	.align		4
.L_16:
        /*005c*/ 	.word	index@(.nv.constant0._Z5multiPiS_S_)
        /*0060*/ 	.short	0x0380
        /*0062*/ 	.short	0x0018


	//----- nvinfo : EIATTR_SW_WAR
	.align		4
.L_17:
        /*0064*/ 	.byte	0x04, 0x36
        /*0066*/ 	.short	(.L_19 - .L_18)
.L_18:
        /*0068*/ 	.word	0x00000008
.L_19:


//--------------------- .nv.callgraph             --------------------------
	.section	.nv.callgraph,"",@"SHT_CUDA_CALLGRAPH"
	.align	4
	.sectionentsize	8
	.align		4
        /*0000*/ 	.word	0x00000000
	.align		4
        /*0004*/ 	.word	0xffffffff
	.align		4
        /*0008*/ 	.word	0x00000000
	.align		4
        /*000c*/ 	.word	0xfffffffe
	.align		4
        /*0010*/ 	.word	0x00000000
	.align		4
        /*0014*/ 	.word	0xfffffffd
	.align		4
        /*0018*/ 	.word	0x00000000
	.align		4
        /*001c*/ 	.word	0xfffffffc


//--------------------- .text._Z5multiPiS_S_      --------------------------
	.section	.text._Z5multiPiS_S_,"ax",@progbits
	.align	128
        .global         _Z5multiPiS_S_
        .type           _Z5multiPiS_S_,@function
        .size           _Z5multiPiS_S_,(.L_x_1 - _Z5multiPiS_S_)
        .other          _Z5multiPiS_S_,@"STO_CUDA_ENTRY STV_DEFAULT"
_Z5multiPiS_S_:
.text._Z5multiPiS_S_:
[----:B------:R-:W-:Y:S01]  /*0000*/  LDC R1, c[0x0][0x37c] ;  /* 0x0000df00ff017b82 */ /* 0x000fe20000000800 */
[----:B------:R-:W0:Y:S07]  /*0010*/  S2R R21, SR_CTAID.Y ;  /* 0x0000000000157919 */ /* 0x000e2e0000002600 */
[----:B------:R-:W1:Y:S01]  /*0020*/  LDC.64 R12, c[0x0][0x380] ;  /* 0x0000e000ff0c7b82 */ /* 0x000e620000000a00 */
[----:B------:R-:W2:Y:S01]  /*0030*/  LDCU.64 UR8, c[0x0][0x358] ;  /* 0x00006b00ff0877ac */ /* 0x000ea20008000a00 */
[----:B------:R-:W0:Y:S01]  /*0040*/  S2R R27, SR_TID.Y ;  /* 0x00000000001b7919 */ /* 0x000e220000002200 */
[----:B------:R-:W3:Y:S05]  /*0050*/  S2R R26, SR_TID.X ;  /* 0x00000000001a7919 */ /* 0x000eea0000002100 */
[----:B------:R-:W4:Y:S01]  /*0060*/  LDC.64 R16, c[0x0][0x388] ;  /* 0x0000e200ff107b82 */ /* 0x000f220000000a00 */
[----:B------:R-:W5:Y:S01]  /*0070*/  S2R R19, SR_CTAID.X ;  /* 0x0000000000137919 */ /* 0x000f620000002500 */
[----:B0-----:R-:W-:-:S02]  /*0080*/  IADD3 R18, PT, PT, R21, R27, RZ ;  /* 0x0000001b15127210 */ /* 0x001fc40007ffe0ff */
[-C--:B---3--:R-:W-:Y:S02]  /*0090*/  LEA R0, R27, R26.reuse, 0x4 ;  /* 0x0000001a1b007211 */ /* 0x088fe400078e20ff */
[----:B------:R-:W-:Y:S02]  /*00a0*/  LEA R18, R18, R26, 0x4 ;  /* 0x0000001a12127211 */ /* 0x000fe400078e20ff */
[----:B-----5:R-:W-:-:S03]  /*00b0*/  LEA R3, R19, R0, 0x2 ;  /* 0x0000000013037211 */ /* 0x020fc600078e10ff */
[----:B-1----:R-:W-:-:S04]  /*00c0*/  IMAD.WIDE.U32 R12, R18, 0x4, R12 ;  /* 0x00000004120c7825 */ /* 0x002fc800078e000c */
[----:B----4-:R-:W-:Y:S02]  /*00d0*/  IMAD.WIDE.U32 R16, R3, 0x4, R16 ;  /* 0x0000000403107825 */ /* 0x010fe400078e0010 */
[----:B--2---:R-:W2:Y:S04]  /*00e0*/  LDG.E R3, desc[UR8][R12.64] ;  /* 0x000000080c037981 */ /* 0x004ea8000c1e1900 */
[----:B------:R-:W3:Y:S01]  /*00f0*/  LDG.E R2, desc[UR8][R16.64] ;  /* 0x0000000810027981 */ /* 0x000ee2000c1e1900 */
[----:B------:R-:W0:Y:S01]  /*0100*/  S2UR UR6, SR_CgaCtaId ;  /* 0x00000000000679c3 */ /* 0x000e220000008800 */
[----:B------:R-:W-:Y:S02]  /*0110*/  UMOV UR4, 0x400 ;  /* 0x0000040000047882 */ /* 0x000fe40000000000 */
[----:B------:R-:W-:-:S02]  /*0120*/  UIADD3 UR5, UPT, UPT, UR4, 0x40, URZ ;  /* 0x0000004004057890 */ /* 0x000fc4000fffe0ff */
[----:B0-----:R-:W-:Y:S02]  /*0130*/  ULEA UR4, UR6, UR4, 0x18 ;  /* 0x0000000406047291 */ /* 0x001fe4000f8ec0ff */
[----:B------:R-:W-:-:S04]  /*0140*/  ULEA UR5, UR6, UR5, 0x18 ;  /* 0x0000000506057291 */ /* 0x000fc8000f8ec0ff */
[C---:B------:R-:W-:Y:S02]  /*0150*/  LEA R25, R27.reuse, UR4, 0x4 ;  /* 0x000000041b197c11 */ /* 0x040fe4000f8e20ff */
[C---:B------:R-:W-:Y:S02]  /*0160*/  LEA R20, R26.reuse, UR5, 0x2 ;  /* 0x000000051a147c11 */ /* 0x040fe4000f8e10ff */
[----:B------:R-:W-:Y:S02]  /*0170*/  LEA R26, R26, R25, 0x2 ;  /* 0x000000191a1a7211 */ /* 0x000fe400078e10ff */
[----:B------:R-:W-:-:S03]  /*0180*/  LEA R27, R27, R20, 0x4 ;  /* 0x000000141b1b7211 */ /* 0x000fc600078e20ff */
[----:B--2---:R-:W-:Y:S04]  /*0190*/  STS [R26], R3 ;  /* 0x000000031a007388 */ /* 0x004fe80000000800 */
[----:B---3--:R-:W-:Y:S01]  /*01a0*/  STS [R27], R2 ;  /* 0x000000021b007388 */ /* 0x008fe20000000800 */
[----:B------:R-:W-:Y:S06]  /*01b0*/  BAR.SYNC.DEFER_BLOCKING 0x0 ;  /* 0x0000000000007b1d */ /* 0x000fec0000010000 */
[----:B------:R-:W-:Y:S04]  /*01c0*/  LDS R5, [R20] ;  /* 0x0000000014057984 */ /* 0x000fe80000000800 */
[----:B------:R-:W-:Y:S04]  /*01d0*/  LDS R4, [R20+0x10] ;  /* 0x0000100014047984 */ /* 0x000fe80000000800 */
[----:B------:R-:W-:Y:S04]  /*01e0*/  LDS R7, [R20+0x20] ;  /* 0x0000200014077984 */ /* 0x000fe80000000800 */
[----:B------:R-:W-:Y:S04]  /*01f0*/  LDS R0, [R20+0x30] ;  /* 0x0000300014007984 */ /* 0x000fe80000000800 */
[----:B------:R-:W0:Y:S01]  /*0200*/  LDS.128 R8, [R25] ;  /* 0x0000000019087984 */ /* 0x000e220000000c00 */
[----:B------:R-:W-:Y:S06]  /*0210*/  BAR.SYNC.DEFER_BLOCKING 0x0 ;  /* 0x0000000000007b1d */ /* 0x000fec0000010000 */
[----:B------:R-:W2:Y:S04]  /*0220*/  LDG.E R29, desc[UR8][R12.64+0x10] ;  /* 0x000010080c1d7981 */ /* 0x000ea8000c1e1900 */
[----:B------:R-:W3:Y:S01]  /*0230*/  LDG.E R24, desc[UR8][R16.64+0x100] ;  /* 0x0001000810187981 */ /* 0x000ee2000c1e1900 */
[----:B0-----:R-:W-:-:S02]  /*0240*/  IMAD R8, R8, R5, RZ ;  /* 0x0000000508087224 */ /* 0x001fc400078e02ff */
[----:B------:R-:W-:Y:S02]  /*0250*/  IMAD R9, R4, R9, RZ ;  /* 0x0000000904097224 */ /* 0x000fe400078e02ff */
[----:B------:R-:W-:Y:S01]  /*0260*/  IMAD R10, R7, R10, RZ ;  /* 0x0000000a070a7224 */ /* 0x000fe200078e02ff */
        /* <DEDUP_REMOVED lines=11> */
[----:B------:R-:W-:Y:S01]  /*0320*/  I2FP.F32.S32 R8, R8 ;  /* 0x0000000800087245 */ /* 0x000fe20000201400 */
[----:B------:R-:W-:Y:S01]  /*0330*/  IMAD R0, R0, R11, RZ ;  /* 0x0000000b00007224 */ /* 0x000fe200078e02ff */
[----:B------:R-:W-:-:S04]  /*0340*/  I2FP.F32.S32 R9, R9 ;  /* 0x0000000900097245 */ /* 0x000fc80000201400 */
[----:B------:R-:W-:Y:S01]  /*0350*/  I2FP.F32.S32 R11, R0 ;  /* 0x00000000000b7245 */ /* 0x000fe20000201400 */
[----:B------:R-:W-:Y:S01]  /*0360*/  FADD R8, R8, R9 ;  /* 0x0000000908087221 */ /* 0x000fe20000000000 */
[----:B------:R-:W-:Y:S01]  /*0370*/  I2FP.F32.S32 R9, R10 ;  /* 0x0000000a00097245 */ /* 0x000fe20000201400 */
[----:B0-----:R-:W-:Y:S02]  /*0380*/  IMAD R0, R4, R3, RZ ;  /* 0x0000000304007224 */ /* 0x001fe400078e02ff */
[----:B------:R-:W-:Y:S02]  /*0390*/  IMAD R2, R2, R5, RZ ;  /* 0x0000000502027224 */ /* 0x000fe400078e02ff */
[----:B------:R-:W-:-:S04]  /*03a0*/  FADD R8, R8, R9 ;  /* 0x0000000908087221 */ /* 0x000fc80000000000 */
[----:B------:R-:W-:Y:S01]  /*03b0*/  FADD R24, R8, R11 ;  /* 0x0000000b08187221 */ /* 0x000fe20000000000 */
        /* <DEDUP_REMOVED lines=11> */
[----:B------:R-:W-:Y:S01]  /*0470*/  IMAD R6, R23, R6, RZ ;  /* 0x0000000617067224 */ /* 0x000fe200078e02ff */
[----:B------:R-:W-:Y:S01]  /*0480*/  I2FP.F32.S32 R23, R2 ;  /* 0x0000000200177245 */ /* 0x000fe20000201400 */
[----:B------:R-:W-:-:S02]  /*0490*/  IMAD R7, R22, R7, RZ ;  /* 0x0000000716077224 */ /* 0x000fc400078e02ff */
[----:B------:R-:W-:Y:S01]  /*04a0*/  IMAD R18, R21, 0x30, R18 ;  /* 0x0000003015127824 */ /* 0x000fe200078e0212 */
[----:B------:R-:W-:Y:S01]  /*04b0*/  I2FP.F32.S32 R6, R6 ;  /* 0x0000000600067245 */ /* 0x000fe20000201400 */
[----:B0-----:R-:W-:Y:S01]  /*04c0*/  IMAD R3, R8, R3, RZ ;  /* 0x0000000308037224 */ /* 0x001fe200078e02ff */
[----:B------:R-:W-:Y:S01]  /*04d0*/  I2FP.F32.S32 R7, R7 ;  /* 0x0000000700077245 */ /* 0x000fe20000201400 */
[----:B------:R-:W-:Y:S01]  /*04e0*/  IMAD R4, R4, R9, RZ ;  /* 0x0000000904047224 */ /* 0x000fe200078e02ff */
[----:B------:R-:W-:Y:S01]  /*04f0*/  LEA R19, R19, R18, 0x2 ;  /* 0x0000001213137211 */ /* 0x000fe200078e10ff */
[----:B------:R-:W-:Y:S01]  /*0500*/  IMAD R5, R5, R10, RZ ;  /* 0x0000000a05057224 */ /* 0x000fe200078e02ff */
[----:B------:R-:W-:Y:S01]  /*0510*/  I2FP.F32.S32 R3, R3 ;  /* 0x0000000300037245 */ /* 0x000fe20000201400 */
[----:B------:R-:W-:Y:S01]  /*0520*/  IMAD R11, R28, R11, RZ ;  /* 0x0000000b1c0b7224 */ /* 0x000fe200078e02ff */
[----:B------:R-:W-:Y:S02]  /*0530*/  I2FP.F32.S32 R4, R4 ;  /* 0x0000000400047245 */ /* 0x000fe40000201400 */
[----:B------:R-:W-:-:S02]  /*0540*/  I2FP.F32.S32 R2, R5 ;  /* 0x0000000500027245 */ /* 0x000fc40000201400 */
[----:B------:R-:W-:Y:S01]  /*0550*/  I2FP.F32.S32 R11, R11 ;  /* 0x0000000b000b7245 */ /* 0x000fe20000201400 */
[----:B--2---:R-:W-:Y:S04]  /*0560*/  STS [R26], R13 ;  /* 0x0000000d1a007388 */ /* 0x004fe80000000800 */
[----:B---3--:R-:W-:Y:S01]  /*0570*/  STS [R27], R16 ;  /* 0x000000101b007388 */ /* 0x008fe20000000800 */
[----:B------:R-:W-:Y:S06]  /*0580*/  BAR.SYNC.DEFER_BLOCKING 0x0 ;  /* 0x0000000000007b1d */ /* 0x000fec0000010000 */
[----:B------:R-:W-:Y:S04]  /*0590*/  LDS R29, [R20] ;  /* 0x00000000141d7984 */ /* 0x000fe80000000800 */
[----:B------:R0:W1:Y:S04]  /*05a0*/  LDS.128 R12, [R25] ;  /* 0x00000000190c7984 */ /* 0x0000680000000c00 */
[----:B------:R-:W2:Y:S04]  /*05b0*/  LDS R16, [R20+0x10] ;  /* 0x0000100014107984 */ /* 0x000ea80000000800 */
[----:B------:R-:W3:Y:S01]  /*05c0*/  LDS R17, [R20+0x20] ;  /* 0x0000200014117984 */ /* 0x000ee20000000800 */
[----:B0-----:R-:W-:-:S03]  /*05d0*/  I2FP.F32.S32 R25, R0 ;  /* 0x0000000000197245 */ /* 0x001fc60000201400 */
[----:B------:R-:W0:Y:S02]  /*05e0*/  LDS R0, [R20+0x30] ;  /* 0x0000300014007984 */ /* 0x000e240000000800 */
[----:B------:R-:W-:-:S04]  /*05f0*/  FADD R24, R24, R25 ;  /* 0x0000001918187221 */ /* 0x000fc80000000000 */
[----:B------:R-:W-:-:S04]  /*0600*/  FADD R23, R24, R23 ;  /* 0x0000001718177221 */ /* 0x000fc80000000000 */
[----:B------:R-:W-:-:S04]  /*0610*/  FADD R6, R23, R6 ;  /* 0x0000000617067221 */ /* 0x000fc80000000000 */
[----:B------:R-:W-:-:S04]  /*0620*/  FADD R6, R6, R7 ;  /* 0x0000000706067221 */ /* 0x000fc80000000000 */
[----:B------:R-:W-:-:S04]  /*0630*/  FADD R3, R6, R3 ;  /* 0x0000000306037221 */ /* 0x000fc80000000000 */
[----:B------:R-:W-:-:S04]  /*0640*/  FADD R3, R3, R4 ;  /* 0x0000000403037221 */ /* 0x000fc80000000000 */
[----:B------:R-:W-:Y:S01]  /*0650*/  FADD R2, R3, R2 ;  /* 0x0000000203027221 */ /* 0x000fe20000000000 */
[----:B-1----:R-:W-:-:S03]  /*0660*/  IMAD R12, R12, R29, RZ ;  /* 0x0000001d0c0c7224 */ /* 0x002fc600078e02ff */
[----:B------:R-:W-:Y:S01]  /*0670*/  FADD R2, R2, R11 ;  /* 0x0000000b02027221 */ /* 0x000fe20000000000 */
[----:B--2---:R-:W-:Y:S01]  /*0680*/  IMAD R13, R16, R13, RZ ;  /* 0x0000000d100d7224 */ /* 0x004fe200078e02ff */
[----:B------:R-:W-:Y:S01]  /*0690*/  I2FP.F32.S32 R3, R12 ;  /* 0x0000000c00037245 */ /* 0x000fe20000201400 */
[----:B---3--:R-:W-:-:S03]  /*06a0*/  IMAD R14, R17, R14, RZ ;  /* 0x0000000e110e7224 */ /* 0x008fc600078e02ff */
[----:B------:R-:W-:Y:S01]  /*06b0*/  I2FP.F32.S32 R13, R13 ;  /* 0x0000000d000d7245 */ /* 0x000fe20000201400 */
[----:B------:R-:W-:Y:S01]  /*06c0*/  FADD R4, R2, R3 ;  /* 0x0000000302047221 */ /* 0x000fe20000000000 */
[----:B0-----:R-:W-:Y:S01]  /*06d0*/  IMAD R0, R0, R15, RZ ;  /* 0x0000000f00007224 */ /* 0x001fe200078e02ff */
[----:B------:R-:W0:Y:S01]  /*06e0*/  LDC.64 R2, c[0x0][0x390] ;  /* 0x0000e400ff027b82 */ /* 0x000e220000000a00 */
[----:B------:R-:W-:Y:S01]  /*06f0*/  I2FP.F32.S32 R5, R14 ;  /* 0x0000000e00057245 */ /* 0x000fe20000201400 */
[----:B------:R-:W-:Y:S02]  /*0700*/  FADD R4, R4, R13 ;  /* 0x0000000d04047221 */ /* 0x000fe40000000000 */
[----:B------:R-:W-:Y:S02]  /*0710*/  I2FP.F32.S32 R7, R0 ;  /* 0x0000000000077245 */ /* 0x000fe40000201400 */
[----:B------:R-:W-:-:S04]  /*0720*/  FADD R4, R4, R5 ;  /* 0x0000000504047221 */ /* 0x000fc80000000000 */
[----:B------:R-:W-:-:S04]  /*0730*/  FADD R4, R4, R7 ;  /* 0x0000000704047221 */ /* 0x000fc80000000000 */
[----:B------:R-:W1:Y:S01]  /*0740*/  F2I.TRUNC.NTZ R5, R4 ;  /* 0x0000000400057305 */ /* 0x000e62000020f100 */
[----:B0-----:R-:W-:Y:S01]  /*0750*/  IMAD.WIDE.U32 R2, R19, 0x4, R2 ;  /* 0x0000000413027825 */ /* 0x001fe200078e0002 */
[----:B------:R-:W-:Y:S06]  /*0760*/  BAR.SYNC.DEFER_BLOCKING 0x0 ;  /* 0x0000000000007b1d */ /* 0x000fec0000010000 */
[----:B-1----:R-:W-:Y:S01]  /*0770*/  STG.E desc[UR8][R2.64], R5 ;  /* 0x0000000502007986 */ /* 0x002fe2000c101908 */
[----:B------:R-:W-:Y:S05]  /*0780*/  EXIT ;  /* 0x000000000000794d */ /* 0x000fea0003800000 */
.L_x_0:
[----:B------:R-:W-:-:S00]  /*0790*/  BRA `(.L_x_0) ;  /* 0xfffffffc00fc7947 */ /* 0x000fc0000383ffff */
[----:B------:R-:W-:-:S00]  /*07a0*/  NOP ;  /* 0x0000000000007918 */ /* 0x000fc00000000000 */
        /* <DEDUP_REMOVED lines=13> */
.L_x_1:


//--------------------- .nv.shared._Z5multiPiS_S_ --------------------------
	.section	.nv.shared._Z5multiPiS_S_,"aw",@nobits
	.sectionflags	@""
	.align	4
.nv.shared._Z5multiPiS_S_:
	.zero		1152


//--------------------- .nv.shared.reserved.0     --------------------------
	.section	.nv.shared.reserved.0,"aw",@nobits
	.weak		__nv_reservedSMEM_offset_0_alias
	.size		__nv_reservedSMEM_offset_0_alias, 0, 64
	.other		__nv_reservedSMEM_offset_0_alias,@"STO_CUDA_RESERVED_SHARED STV_DEFAULT"
__nv_reservedSMEM_offset_0_alias:
	.zero		0
	.zero		64


//--------------------- .nv.constant0._Z5multiPiS_S_ --------------------------
	.section	.nv.constant0._Z5multiPiS_S_,"a",@progbits
	.sectionflags	@""
	.align	4
.nv.constant0._Z5multiPiS_S_:
	.zero		920


//--------------------- SYMBOLS --------------------------

	.type		.nv.reservedSmem.offset0,@object
	.size		.nv.reservedSmem.offset0,0x4
	.type		.nv.reservedSmem.cap,@object
	.size		.nv.reservedSmem.cap,0x4
